	.headerflags	@"EF_CUDA_TEXMODE_UNIFIED EF_CUDA_64BIT_ADDRESS EF_CUDA_ACCELERATORS EF_CUDA_SM90 EF_CUDA_VIRTUAL_SM(EF_CUDA_SM90)"
	.elftype	@"ET_EXEC"


//--------------------- .nv.info                  --------------------------
	.section	.nv.info,"",@"SHT_CUDA_INFO"
	.align	4


	//----- nvinfo : EIATTR_REGCOUNT
	.align		4
        /*0000*/ 	.byte	0x04, 0x2f
        /*0002*/ 	.short	(.L_1 - .L_0)
	.align		4
.L_0:
        /*0004*/ 	.word	index@(triton_poi_fused_add_clamp_1)
        /*0008*/ 	.word	0x00000008


	//----- nvinfo : EIATTR_MIN_STACK_SIZE
	.align		4
.L_1:
        /*000c*/ 	.byte	0x04, 0x12
        /*000e*/ 	.short	(.L_3 - .L_2)
	.align		4
.L_2:
        /*0010*/ 	.word	index@(triton_poi_fused_add_clamp_1)
        /*0014*/ 	.word	0x00000000


	//----- nvinfo : EIATTR_FRAME_SIZE
	.align		4
.L_3:
        /*0018*/ 	.byte	0x04, 0x11
        /*001a*/ 	.short	(.L_5 - .L_4)
	.align		4
.L_4:
        /*001c*/ 	.word	index@(triton_poi_fused_add_clamp_1)
        /*0020*/ 	.word	0x00000000


	//----- nvinfo : EIATTR_MIN_STACK_SIZE
	.align		4
.L_5:
        /*0024*/ 	.byte	0x04, 0x12
        /*0026*/ 	.short	(.L_7 - .L_6)
	.align		4
.L_6:
        /*0028*/ 	.word	index@(triton_poi_fused_add_clamp_1)
        /*002c*/ 	.word	0x00000000
.L_7:


//--------------------- .nv.info.triton_poi_fused_add_clamp_1 --------------------------
	.section	.nv.info.triton_poi_fused_add_clamp_1,"",@"SHT_CUDA_INFO"
	.sectionflags	@""
	.align	4


	//----- nvinfo : EIATTR_CUDA_API_VERSION
	.align		4
        /*0000*/ 	.byte	0x04, 0x37
        /*0002*/ 	.short	(.L_9 - .L_8)
.L_8:
        /*0004*/ 	.word	0x0000007c


	//----- nvinfo : EIATTR_KPARAM_INFO
	.align		4
.L_9:
        /*0008*/ 	.byte	0x04, 0x17
        /*000a*/ 	.short	(.L_11 - .L_10)
.L_10:
        /*000c*/ 	.word	0x00000000
        /*0010*/ 	.short	0x0001
        /*0012*/ 	.short	0x0008
        /*0014*/ 	.byte	0x00, 0xf0, 0x11, 0x00


	//----- nvinfo : EIATTR_KPARAM_INFO
	.align		4
.L_11:
        /*0018*/ 	.byte	0x04, 0x17
        /*001a*/ 	.short	(.L_13 - .L_12)
.L_12:
        /*001c*/ 	.word	0x00000000
        /*0020*/ 	.short	0x0000
        /*0022*/ 	.short	0x0000
        /*0024*/ 	.byte	0x00, 0xf4, 0x21, 0x00


	//----- nvinfo : EIATTR_SPARSE_MMA_MASK
	.align		4
.L_13:
        /*0028*/ 	.byte	0x03, 0x50
        /*002a*/ 	.short	0x0000


	//----- nvinfo : EIATTR_MAXREG_COUNT
	.align		4
        /*002c*/ 	.byte	0x03, 0x1b
        /*002e*/ 	.short	0x00ff


	//----- nvinfo : EIATTR_EXIT_INSTR_OFFSETS
	.align		4
        /*0030*/ 	.byte	0x04, 0x1c
        /*0032*/ 	.short	(.L_15 - .L_14)


	//   ....[0]....
.L_14:
        /*0034*/ 	.word	0x00000120


	//   ....[1]....
        /*0038*/ 	.word	0x00000150


	//----- nvinfo : EIATTR_REQNTID
	.align		4
.L_15:
        /*003c*/ 	.byte	0x04, 0x10
        /*003e*/ 	.short	(.L_17 - .L_16)
.L_16:
        /*0040*/ 	.word	0x00000020
        /*0044*/ 	.word	0x00000001
        /*0048*/ 	.word	0x00000001


	//----- nvinfo : EIATTR_CBANK_PARAM_SIZE
	.align		4
.L_17:
        /*004c*/ 	.byte	0x03, 0x19
        /*004e*/ 	.short	0x000c


	//----- nvinfo : EIATTR_PARAM_CBANK
	.align		4
        /*0050*/ 	.byte	0x04, 0x0a
        /*0052*/ 	.short	(.L_19 - .L_18)
	.align		4
.L_18:
        /*0054*/ 	.word	index@(.nv.constant0.triton_poi_fused_add_clamp_1)
        /*0058*/ 	.short	0x0210
        /*005a*/ 	.short	0x000c


	//----- nvinfo : EIATTR_SW_WAR
	.align		4
.L_19:
        /*005c*/ 	.byte	0x04, 0x36
        /*005e*/ 	.short	(.L_21 - .L_20)
.L_20:
        /*0060*/ 	.word	0x00000008
.L_21:


//--------------------- .nv.callgraph             --------------------------
	.section	.nv.callgraph,"",@"SHT_CUDA_CALLGRAPH"
	.align	4
	.sectionentsize	8
	.align		4
        /*0000*/ 	.word	0x00000000
	.align		4
        /*0004*/ 	.word	0xffffffff
	.align		4
        /*0008*/ 	.word	0x00000000
	.align		4
        /*000c*/ 	.word	0xfffffffe
	.align		4
        /*0010*/ 	.word	0x00000000
	.align		4
        /*0014*/ 	.word	0xfffffffd
	.align		4
        /*0018*/ 	.word	0x00000000
	.align		4
        /*001c*/ 	.word	0xfffffffc


//--------------------- .text.triton_poi_fused_add_clamp_1 --------------------------
	.section	.text.triton_poi_fused_add_clamp_1,"ax",@progbits
	.align	128
        .global         triton_poi_fused_add_clamp_1
        .type           triton_poi_fused_add_clamp_1,@function
        .size           triton_poi_fused_add_clamp_1,(.L_x_1 - triton_poi_fused_add_clamp_1)
        .other          triton_poi_fused_add_clamp_1,@"STO_CUDA_ENTRY STV_DEFAULT"
triton_poi_fused_add_clamp_1:
.text.triton_poi_fused_add_clamp_1:
[----:B------:R-:W0:Y:S02]  /*0000*/  LDC R1, c[0x0][0x28] ;  /* 0x00000a00ff017b82 */ /* 0x000e240000000800 */
[----:B------:R-:W1:Y:S01]  /*0010*/  S2R R2, SR_TID.X ;  /* 0x0000000000027919 */ /* 0x000e620000002100 */
[----:B------:R-:W-:Y:S01]  /*0020*/  IMAD.MOV.U32 R5, RZ, RZ, 0x3f000000 ;  /* 0x3f000000ff057424 */ /* 0x000fe200078e00ff */
[----:B------:R-:W2:Y:S01]  /*0030*/  S2R R3, SR_CTAID.X ;  /* 0x0000000000037919 */ /* 0x000ea20000002500 */
[C---:B-1----:R-:W-:Y:S02]  /*0040*/  LOP3.LUT R0, R2.reuse, 0x7, RZ, 0xc0, !PT ;  /* 0x0000000702007812 */ /* 0x042fe400078ec0ff */
[----:B------:R-:W-:-:S03]  /*0050*/  LOP3.LUT P0, RZ, R2, 0x18, RZ, 0xc0, !PT ;  /* 0x0000001802ff7812 */ /* 0x000fc6000780c0ff */
[----:B--2---:R-:W-:-:S05]  /*0060*/  IMAD R3, R3, 0x8, R0 ;  /* 0x0000000803037824 */ /* 0x004fca00078e0200 */
[----:B------:R-:W-:Y:S02]  /*0070*/  I2FP.F32.S32 R0, R3 ;  /* 0x0000000300007245 */ /* 0x000fe40000201400 */
[----:B------:R-:W-:-:S03]  /*0080*/  ISETP.LT.AND P0, PT, R3, 0x8, !P0 ;  /* 0x000000080300780c */ /* 0x000fc60004701270 */
[----:B------:R-:W-:-:S04]  /*0090*/  FADD R0, R0, 0.5 ;  /* 0x3f00000000007421 */ /* 0x000fc80000000000 */
[----:B------:R-:W-:Y:S02]  /*00a0*/  FFMA R0, R0, R5, -0.5 ;  /* 0xbf00000000007423 */ /* 0x000fe40000000005 */
[----:B------:R-:W1:Y:S03]  /*00b0*/  LDC.64 R4, c[0x0][0x210] ;  /* 0x00008400ff047b82 */ /* 0x000e660000000a00 */
[----:B------:R-:W-:-:S06]  /*00c0*/  FMNMX R0, RZ, R0, !PT ;  /* 0x00000000ff007209 */ /* 0x000fcc0007800000 */
[----:B------:R-:W2:Y:S02]  /*00d0*/  F2I.TRUNC.NTZ R0, R0 ;  /* 0x0000000000007305 */ /* 0x000ea4000020f100 */
[----:B--2---:R-:W-:Y:S01]  /*00e0*/  VIMNMX R2, R0, 0x2, PT ;  /* 0x0000000200027848 */ /* 0x004fe20003fe0100 */
[----:B-1----:R-:W-:-:S04]  /*00f0*/  IMAD.WIDE R4, R3, 0x8, R4 ;  /* 0x0000000803047825 */ /* 0x002fc800078e0204 */
[----:B------:R-:W-:-:S05]  /*0100*/  VIADD R2, R2, 0x1 ;  /* 0x0000000102027836 */ /* 0x000fca0000000000 */
[----:B------:R-:W-:Y:S01]  /*0110*/  SHF.R.S32.HI R3, RZ, 0x1f, R2 ;  /* 0x0000001fff037819 */ /* 0x000fe20000011402 */
[----:B------:R-:W-:Y:S06]  /*0120*/  @!P0 EXIT ;  /* 0x000000000000894d */ /* 0x000fec0003800000 */
[----:B------:R-:W-:Y:S02]  /*0130*/  ULDC.64 UR4, c[0x0][0x208] ;  /* 0x0000820000047ab9 */ /* 0x000fe40000000a00 */
[----:B------:R-:W-:Y:S01]  /*0140*/  STG.E.64 desc[UR4][R4.64], R2 ;  /* 0x0000000204007986 */ /* 0x000fe2000c101b04 */
[----:B------:R-:W-:Y:S05]  /*0150*/  EXIT ;  /* 0x000000000000794d */ /* 0x000fea0003800000 */
.L_x_0:
[----:B------:R-:W-:-:S00]  /*0160*/  BRA `(.L_x_0) ;  /* 0xfffffffc00fc7947 */ /* 0x000fc0000383ffff */
[----:B------:R-:W-:-:S00]  /*0170*/  NOP ;  /* 0x0000000000007918 */ /* 0x000fc00000000000 */
        /* <DEDUP_REMOVED lines=8> */
.L_x_1:


//--------------------- .nv.constant0.triton_poi_fused_add_clamp_1 --------------------------
	.section	.nv.constant0.triton_poi_fused_add_clamp_1,"a",@progbits
	.sectionflags	@""
	.align	4
.nv.constant0.triton_poi_fused_add_clamp_1:
	.zero		540
